//
// Generated by NVIDIA NVVM Compiler
//
// Compiler Build ID: CL-36424714
// Cuda compilation tools, release 13.0, V13.0.88
// Based on NVVM 20.0.0
//

.version 9.0
.target sm_100
.address_size 64

	// .globl	_Z6gpuAddPiS_S_

.visible .entry _Z6gpuAddPiS_S_(
	.param .u64 .ptr .align 1 _Z6gpuAddPiS_S__param_0,
	.param .u64 .ptr .align 1 _Z6gpuAddPiS_S__param_1,
	.param .u64 .ptr .align 1 _Z6gpuAddPiS_S__param_2
)
{
	.reg .pred 	%p<3>;
	.reg .b32 	%r<13>;
	.reg .b64 	%rd<11>;

	ld.param.u64 	%rd4, [_Z6gpuAddPiS_S__param_0];
	ld.param.u64 	%rd5, [_Z6gpuAddPiS_S__param_1];
	ld.param.u64 	%rd6, [_Z6gpuAddPiS_S__param_2];
	mov.u32 	%r6, %tid.x;
	mov.u32 	%r7, %ctaid.x;
	mov.u32 	%r1, %ntid.x;
	mad.lo.s32 	%r12, %r7, %r1, %r6;
	setp.gt.s32 	%p1, %r12, 262143;
	@%p1 bra 	$L__BB0_3;
	mov.u32 	%r8, %nctaid.x;
	mul.lo.s32 	%r3, %r1, %r8;
	cvta.to.global.u64 	%rd1, %rd4;
	cvta.to.global.u64 	%rd2, %rd5;
	cvta.to.global.u64 	%rd3, %rd6;
$L__BB0_2:
	mul.wide.s32 	%rd7, %r12, 4;
	add.s64 	%rd8, %rd1, %rd7;
	ld.global.u32 	%r9, [%rd8];
	add.s64 	%rd9, %rd2, %rd7;
	ld.global.u32 	%r10, [%rd9];
	add.s32 	%r11, %r10, %r9;
	add.s64 	%rd10, %rd3, %rd7;
	st.global.u32 	[%rd10], %r11;
	add.s32 	%r12, %r12, %r3;
	setp.lt.s32 	%p2, %r12, 262144;
	@%p2 bra 	$L__BB0_2;
$L__BB0_3:
	ret;

}


// ===== COMPILED SASS (sm_100) =====

	.target	sm_100

	.elftype	@"ET_EXEC"


//--------------------- .note.nv.tkinfo           --------------------------
	.section	.note.nv.tkinfo,"",@"SHT_NOTE"
	.sectionflags	@"SHF_NOTE_NV_TKINFO"
	.tkinfo
        /*0018*/ 	.word	0x00000002
        /*0030*/ 	.string	""
        /*0030*/ 	.string	"ptxas"
        /*0030*/ 	.string	"Cuda compilation tools, release 13.0, V13.0.88"
        /*0030*/ 	.string	"Build cuda_13.0.r13.0/compiler.36424714_0"
        /*0030*/ 	.string	"-arch sm_100 -m 64 "



//--------------------- .note.nv.cuinfo           --------------------------
	.section	.note.nv.cuinfo,"",@"SHT_NOTE"
	.sectionflags	@"SHF_NOTE_NV_CUINFO"
        /*0018*/ 	.short	0x0002
        /*001a*/ 	.short	0x0064
        /*001c*/ 	.short	0x0082
	.zero		2


//--------------------- .nv.info                  --------------------------
	.section	.nv.info,"",@"SHT_CUDA_INFO"
	.align	4


	//----- nvinfo : EIATTR_REGCOUNT
	.align		4
        /*0000*/ 	.byte	0x04, 0x2f
        /*0002*/ 	.short	(.L_1 - .L_0)
	.align		4
.L_0:
        /*0004*/ 	.word	index@(_Z6gpuAddPiS_S_)
        /*0008*/ 	.word	0x00000014


	//----- nvinfo : EIATTR_FRAME_SIZE
	.align		4
.L_1:
        /*000c*/ 	.byte	0x04, 0x11
        /*000e*/ 	.short	(.L_3 - .L_2)
	.align		4
.L_2:
        /*0010*/ 	.word	index@(_Z6gpuAddPiS_S_)
        /*0014*/ 	.word	0x00000000


	//----- nvinfo : EIATTR_MIN_STACK_SIZE
	.align		4
.L_3:
        /*0018*/ 	.byte	0x04, 0x12
        /*001a*/ 	.short	(.L_5 - .L_4)
	.align		4
.L_4:
        /*001c*/ 	.word	index@(_Z6gpuAddPiS_S_)
        /*0020*/ 	.word	0x00000000
.L_5:


//--------------------- .nv.compat                --------------------------
	.section	.nv.compat,"",@"SHT_CUDA_COMPAT_INFO"
	.align	4
        /*0000*/ 	.byte	0x02, 0x09, 0x00, 0x00, 0x02, 0x02, 0x01, 0x00, 0x02, 0x05, 0x05, 0x00, 0x03, 0x07, 0x01, 0x01
        /*0010*/ 	.byte	0x02, 0x03, 0x00, 0x00, 0x02, 0x06, 0x01, 0x00, 0x04, 0x0b, 0x08, 0x00, 0x09, 0x00, 0x00, 0x00
        /*0020*/ 	.byte	0x00, 0x00, 0x00, 0x00


//--------------------- .nv.info._Z6gpuAddPiS_S_  --------------------------
	.section	.nv.info._Z6gpuAddPiS_S_,"",@"SHT_CUDA_INFO"
	.sectionflags	@""
	.align	4


	//----- nvinfo : EIATTR_CUDA_API_VERSION
	.align		4
        /*0000*/ 	.byte	0x04, 0x37
        /*0002*/ 	.short	(.L_7 - .L_6)
.L_6:
        /*0004*/ 	.word	0x00000082


	//----- nvinfo : EIATTR_KPARAM_INFO
	.align		4
.L_7:
        /*0008*/ 	.byte	0x04, 0x17
        /*000a*/ 	.short	(.L_9 - .L_8)
.L_8:
        /*000c*/ 	.word	0x00000000
        /*0010*/ 	.short	0x0002
        /*0012*/ 	.short	0x0010
        /*0014*/ 	.byte	0x00, 0xf5, 0x21, 0x00


	//----- nvinfo : EIATTR_KPARAM_INFO
	.align		4
.L_9:
        /*0018*/ 	.byte	0x04, 0x17
        /*001a*/ 	.short	(.L_11 - .L_10)
.L_10:
        /*001c*/ 	.word	0x00000000
        /*0020*/ 	.short	0x0001
        /*0022*/ 	.short	0x0008
        /*0024*/ 	.byte	0x00, 0xf5, 0x21, 0x00


	//----- nvinfo : EIATTR_KPARAM_INFO
	.align		4
.L_11:
        /*0028*/ 	.byte	0x04, 0x17
        /*002a*/ 	.short	(.L_13 - .L_12)
.L_12:
        /*002c*/ 	.word	0x00000000
        /*0030*/ 	.short	0x0000
        /*0032*/ 	.short	0x0000
        /*0034*/ 	.byte	0x00, 0xf5, 0x21, 0x00


	//----- nvinfo : EIATTR_SPARSE_MMA_MASK
	.align		4
.L_13:
        /*0038*/ 	.byte	0x03, 0x50
        /*003a*/ 	.short	0x0000


	//----- nvinfo : EIATTR_MAXREG_COUNT
	.align		4
        /*003c*/ 	.byte	0x03, 0x1b
        /*003e*/ 	.short	0x00ff


	//----- nvinfo : EIATTR_MERCURY_ISA_VERSION
	.align		4
        /*0040*/ 	.byte	0x03, 0x5f
        /*0042*/ 	.short	0x0101


	//----- nvinfo : EIATTR_VRC_CTA_INIT_COUNT
	.align		4
        /*0044*/ 	.byte	0x02, 0x4a
	.zero		1
	.zero		1


	//----- nvinfo : EIATTR_EXIT_INSTR_OFFSETS
	.align		4
        /*0048*/ 	.byte	0x04, 0x1c
        /*004a*/ 	.short	(.L_15 - .L_14)


	//   ....[0]....
.L_14:
        /*004c*/ 	.word	0x00000060


	//   ....[1]....
        /*0050*/ 	.word	0x00000170


	//----- nvinfo : EIATTR_CRS_STACK_SIZE
	.align		4
.L_15:
        /*0054*/ 	.byte	0x04, 0x1e
        /*0056*/ 	.short	(.L_17 - .L_16)
.L_16:
        /*0058*/ 	.word	0x00000000


	//----- nvinfo : EIATTR_CBANK_PARAM_SIZE
	.align		4
.L_17:
        /*005c*/ 	.byte	0x03, 0x19
        /*005e*/ 	.short	0x0018


	//----- nvinfo : EIATTR_PARAM_CBANK
	.align		4
        /*0060*/ 	.byte	0x04, 0x0a
        /*0062*/ 	.short	(.L_19 - .L_18)
	.align		4
.L_18:
        /*0064*/ 	.word	index@(.nv.constant0._Z6gpuAddPiS_S_)
        /*0068*/ 	.short	0x0380
        /*006a*/ 	.short	0x0018


	//----- nvinfo : EIATTR_SW_WAR
	.align		4
.L_19:
        /*006c*/ 	.byte	0x04, 0x36
        /*006e*/ 	.short	(.L_21 - .L_20)
.L_20:
        /*0070*/ 	.word	0x00000008
.L_21:


//--------------------- .nv.callgraph             --------------------------
	.section	.nv.callgraph,"",@"SHT_CUDA_CALLGRAPH"
	.align	4
	.sectionentsize	8
	.align		4
        /*0000*/ 	.word	0x00000000
	.align		4
        /*0004*/ 	.word	0xffffffff
	.align		4
        /*0008*/ 	.word	0x00000000
	.align		4
        /*000c*/ 	.word	0xfffffffe
	.align		4
        /*0010*/ 	.word	0x00000000
	.align		4
        /*0014*/ 	.word	0xfffffffd
	.align		4
        /*0018*/ 	.word	0x00000000
	.align		4
        /*001c*/ 	.word	0xfffffffc


//--------------------- .text._Z6gpuAddPiS_S_     --------------------------
	.section	.text._Z6gpuAddPiS_S_,"ax",@progbits
	.align	128
        .global         _Z6gpuAddPiS_S_
        .type           _Z6gpuAddPiS_S_,@function
        .size           _Z6gpuAddPiS_S_,(.L_x_2 - _Z6gpuAddPiS_S_)
        .other          _Z6gpuAddPiS_S_,@"STO_CUDA_ENTRY STV_DEFAULT"
_Z6gpuAddPiS_S_:
.text._Z6gpuAddPiS_S_:
[----:B------:R-:W-:Y:S01]  /*0000*/  LDC R1, c[0x0][0x37c] ;  /* 0x0000df00ff017b82 */ /* 0x000fe20000000800 */
[----:B------:R-:W0:Y:S07]  /*0010*/  S2R R0, SR_TID.X ;  /* 0x0000000000007919 */ /* 0x000e2e0000002100 */
[----:B------:R-:W0:Y:S08]  /*0020*/  S2UR UR4, SR_CTAID.X ;  /* 0x00000000000479c3 */ /* 0x000e300000002500 */
[----:B------:R-:W0:Y:S02]  /*0030*/  LDC R15, c[0x0][0x360] ;  /* 0x0000d800ff0f7b82 */ /* 0x000e240000000800 */
[----:B0-----:R-:W-:-:S05]  /*0040*/  IMAD R0, R15, UR4, R0 ;  /* 0x000000040f007c24 */ /* 0x001fca000f8e0200 */
[----:B------:R-:W-:-:S13]  /*0050*/  ISETP.GT.AND P0, PT, R0, 0x3ffff, PT ;  /* 0x0003ffff0000780c */ /* 0x000fda0003f04270 */
[----:B------:R-:W-:Y:S05]  /*0060*/  @P0 EXIT ;  /* 0x000000000000094d */ /* 0x000fea0003800000 */
[----:B------:R-:W0:Y:S01]  /*0070*/  LDC.64 R12, c[0x0][0x390] ;  /* 0x0000e400ff0c7b82 */ /* 0x000e220000000a00 */
[----:B------:R-:W1:Y:S01]  /*0080*/  LDCU UR4, c[0x0][0x370] ;  /* 0x00006e00ff0477ac */ /* 0x000e620008000800 */
[----:B------:R-:W2:Y:S06]  /*0090*/  LDCU.64 UR6, c[0x0][0x358] ;  /* 0x00006b00ff0677ac */ /* 0x000eac0008000a00 */
[----:B------:R-:W3:Y:S08]  /*00a0*/  LDC.64 R8, c[0x0][0x380] ;  /* 0x0000e000ff087b82 */ /* 0x000ef00000000a00 */
[----:B------:R-:W4:Y:S01]  /*00b0*/  LDC.64 R10, c[0x0][0x388] ;  /* 0x0000e200ff0a7b82 */ /* 0x000f220000000a00 */
[----:B-1----:R-:W-:-:S07]  /*00c0*/  IMAD R15, R15, UR4, RZ ;  /* 0x000000040f0f7c24 */ /* 0x002fce000f8e02ff */
.L_x_0:
[----:B---3--:R-:W-:-:S04]  /*00d0*/  IMAD.WIDE R2, R0, 0x4, R8 ;  /* 0x0000000400027825 */ /* 0x008fc800078e0208 */
[C---:B----4-:R-:W-:Y:S02]  /*00e0*/  IMAD.WIDE R4, R0.reuse, 0x4, R10 ;  /* 0x0000000400047825 */ /* 0x050fe400078e020a */
[----:B--2---:R-:W2:Y:S04]  /*00f0*/  LDG.E R2, desc[UR6][R2.64] ;  /* 0x0000000602027981 */ /* 0x004ea8000c1e1900 */
[----:B------:R-:W2:Y:S01]  /*0100*/  LDG.E R5, desc[UR6][R4.64] ;  /* 0x0000000604057981 */ /* 0x000ea2000c1e1900 */
[----:B01----:R-:W-:Y:S01]  /*0110*/  IMAD.WIDE R6, R0, 0x4, R12 ;  /* 0x0000000400067825 */ /* 0x003fe200078e020c */
[----:B------:R-:W-:-:S04]  /*0120*/  IADD3 R0, PT, PT, R15, R0, RZ ;  /* 0x000000000f007210 */ /* 0x000fc80007ffe0ff */
[----:B------:R-:W-:Y:S02]  /*0130*/  ISETP.GE.AND P0, PT, R0, 0x40000, PT ;  /* 0x000400000000780c */ /* 0x000fe40003f06270 */
[----:B--2---:R-:W-:-:S05]  /*0140*/  IADD3 R17, PT, PT, R2, R5, RZ ;  /* 0x0000000502117210 */ /* 0x004fca0007ffe0ff */
[----:B------:R1:W-:Y:S06]  /*0150*/  STG.E desc[UR6][R6.64], R17 ;  /* 0x0000001106007986 */ /* 0x0003ec000c101906 */
[----:B------:R-:W-:Y:S05]  /*0160*/  @!P0 BRA `(.L_x_0) ;  /* 0xfffffffc00d88947 */ /* 0x000fea000383ffff */
[----:B------:R-:W-:Y:S05]  /*0170*/  EXIT ;  /* 0x000000000000794d */ /* 0x000fea0003800000 */
.L_x_1:
[----:B------:R-:W-:-:S00]  /*0180*/  BRA `(.L_x_1) ;  /* 0xfffffffc00fc7947 */ /* 0x000fc0000383ffff */
[----:B------:R-:W-:-:S00]  /*0190*/  NOP ;  /* 0x0000000000007918 */ /* 0x000fc00000000000 */
        /* <DEDUP_REMOVED lines=14> */
.L_x_2:


//--------------------- .nv.shared.reserved.0     --------------------------
	.section	.nv.shared.reserved.0,"aw",@nobits
	.weak		__nv_reservedSMEM_offset_0_alias
	.size		__nv_reservedSMEM_offset_0_alias, 0, 64
	.other		__nv_reservedSMEM_offset_0_alias,@"STO_CUDA_RESERVED_SHARED STV_DEFAULT"
__nv_reservedSMEM_offset_0_alias:
	.zero		0
	.zero		64


//--------------------- .nv.constant0._Z6gpuAddPiS_S_ --------------------------
	.section	.nv.constant0._Z6gpuAddPiS_S_,"a",@progbits
	.sectionflags	@""
	.align	4
.nv.constant0._Z6gpuAddPiS_S_:
	.zero		920


//--------------------- SYMBOLS --------------------------

	.type		.nv.reservedSmem.offset0,@object
	.size		.nv.reservedSmem.offset0,0x4
